//
// Generated by NVIDIA NVVM Compiler
//
// Compiler Build ID: CL-36424714
// Cuda compilation tools, release 13.0, V13.0.88
// Based on NVVM 20.0.0
//

.version 9.0
.target sm_100
.address_size 64

	// .globl	_Z13MultiplyOnGPUPK6MatrixS1_PS_

.visible .entry _Z13MultiplyOnGPUPK6MatrixS1_PS_(
	.param .u64 .ptr .align 1 _Z13MultiplyOnGPUPK6MatrixS1_PS__param_0,
	.param .u64 .ptr .align 1 _Z13MultiplyOnGPUPK6MatrixS1_PS__param_1,
	.param .u64 .ptr .align 1 _Z13MultiplyOnGPUPK6MatrixS1_PS__param_2
)
{
	.reg .pred 	%p<12>;
	.reg .b32 	%r<108>;
	.reg .b64 	%rd<49>;

	ld.param.u64 	%rd9, [_Z13MultiplyOnGPUPK6MatrixS1_PS__param_0];
	ld.param.u64 	%rd8, [_Z13MultiplyOnGPUPK6MatrixS1_PS__param_1];
	ld.param.u64 	%rd10, [_Z13MultiplyOnGPUPK6MatrixS1_PS__param_2];
	cvta.to.global.u64 	%rd1, %rd9;
	cvta.to.global.u64 	%rd2, %rd10;
	mov.u32 	%r33, %ctaid.x;
	mov.u32 	%r34, %ntid.x;
	mov.u32 	%r35, %tid.x;
	mad.lo.s32 	%r1, %r33, %r34, %r35;
	mov.u32 	%r36, %ctaid.y;
	mov.u32 	%r37, %ntid.y;
	mov.u32 	%r38, %tid.y;
	mad.lo.s32 	%r2, %r36, %r37, %r38;
	ld.global.u32 	%r3, [%rd2];
	setp.ge.s32 	%p1, %r1, %r3;
	@%p1 bra 	$L__BB0_15;
	ld.global.u32 	%r39, [%rd2+4];
	setp.ge.s32 	%p2, %r2, %r39;
	@%p2 bra 	$L__BB0_15;
	ld.global.u32 	%r4, [%rd1];
	setp.lt.s32 	%p3, %r4, 1;
	mov.b32 	%r107, 0;
	@%p3 bra 	$L__BB0_14;
	cvta.to.global.u64 	%rd11, %rd8;
	ld.global.u64 	%rd12, [%rd1+8];
	cvta.to.global.u64 	%rd3, %rd12;
	mul.lo.s32 	%r5, %r4, %r2;
	ld.global.u64 	%rd13, [%rd11+8];
	cvta.to.global.u64 	%rd4, %rd13;
	ld.global.u32 	%r6, [%rd11];
	and.b32  	%r7, %r4, 7;
	setp.lt.u32 	%p4, %r4, 8;
	mov.b32 	%r102, 0;
	mov.u32 	%r107, %r102;
	@%p4 bra 	$L__BB0_6;
	and.b32  	%r102, %r4, 2147483640;
	neg.s32 	%r96, %r102;
	shl.b32 	%r10, %r6, 3;
	mul.wide.u32 	%rd14, %r5, 4;
	add.s64 	%rd15, %rd14, %rd3;
	add.s64 	%rd48, %rd15, 16;
	mov.b32 	%r107, 0;
	mul.wide.s32 	%rd18, %r6, 4;
	mov.u32 	%r95, %r1;
$L__BB0_5:
	.pragma "nounroll";
	ld.global.u32 	%r44, [%rd48+-16];
	mul.wide.s32 	%rd16, %r95, 4;
	add.s64 	%rd17, %rd4, %rd16;
	ld.global.u32 	%r45, [%rd17];
	mad.lo.s32 	%r46, %r45, %r44, %r107;
	ld.global.u32 	%r47, [%rd48+-12];
	add.s64 	%rd19, %rd17, %rd18;
	ld.global.u32 	%r48, [%rd19];
	mad.lo.s32 	%r49, %r48, %r47, %r46;
	ld.global.u32 	%r50, [%rd48+-8];
	add.s64 	%rd20, %rd19, %rd18;
	ld.global.u32 	%r51, [%rd20];
	mad.lo.s32 	%r52, %r51, %r50, %r49;
	ld.global.u32 	%r53, [%rd48+-4];
	add.s64 	%rd21, %rd20, %rd18;
	ld.global.u32 	%r54, [%rd21];
	mad.lo.s32 	%r55, %r54, %r53, %r52;
	ld.global.u32 	%r56, [%rd48];
	add.s64 	%rd22, %rd21, %rd18;
	ld.global.u32 	%r57, [%rd22];
	mad.lo.s32 	%r58, %r57, %r56, %r55;
	ld.global.u32 	%r59, [%rd48+4];
	add.s64 	%rd23, %rd22, %rd18;
	ld.global.u32 	%r60, [%rd23];
	mad.lo.s32 	%r61, %r60, %r59, %r58;
	ld.global.u32 	%r62, [%rd48+8];
	add.s64 	%rd24, %rd23, %rd18;
	ld.global.u32 	%r63, [%rd24];
	mad.lo.s32 	%r64, %r63, %r62, %r61;
	ld.global.u32 	%r65, [%rd48+12];
	add.s64 	%rd25, %rd24, %rd18;
	ld.global.u32 	%r66, [%rd25];
	mad.lo.s32 	%r107, %r66, %r65, %r64;
	add.s32 	%r96, %r96, 8;
	add.s32 	%r95, %r95, %r10;
	add.s64 	%rd48, %rd48, 32;
	setp.ne.s32 	%p5, %r96, 0;
	@%p5 bra 	$L__BB0_5;
$L__BB0_6:
	setp.eq.s32 	%p6, %r7, 0;
	@%p6 bra 	$L__BB0_14;
	and.b32  	%r20, %r4, 3;
	setp.lt.u32 	%p7, %r7, 4;
	@%p7 bra 	$L__BB0_9;
	add.s32 	%r68, %r5, %r102;
	mul.wide.s32 	%rd26, %r68, 4;
	add.s64 	%rd27, %rd3, %rd26;
	ld.global.u32 	%r69, [%rd27];
	mad.lo.s32 	%r70, %r6, %r102, %r1;
	mul.wide.s32 	%rd28, %r70, 4;
	add.s64 	%rd29, %rd4, %rd28;
	ld.global.u32 	%r71, [%rd29];
	mad.lo.s32 	%r72, %r71, %r69, %r107;
	ld.global.u32 	%r73, [%rd27+4];
	mul.wide.s32 	%rd30, %r6, 4;
	add.s64 	%rd31, %rd29, %rd30;
	ld.global.u32 	%r74, [%rd31];
	mad.lo.s32 	%r75, %r74, %r73, %r72;
	ld.global.u32 	%r76, [%rd27+8];
	add.s64 	%rd32, %rd31, %rd30;
	ld.global.u32 	%r77, [%rd32];
	mad.lo.s32 	%r78, %r77, %r76, %r75;
	ld.global.u32 	%r79, [%rd27+12];
	add.s64 	%rd33, %rd32, %rd30;
	ld.global.u32 	%r80, [%rd33];
	mad.lo.s32 	%r107, %r80, %r79, %r78;
	add.s32 	%r102, %r102, 4;
$L__BB0_9:
	setp.eq.s32 	%p8, %r20, 0;
	@%p8 bra 	$L__BB0_14;
	setp.eq.s32 	%p9, %r20, 1;
	@%p9 bra 	$L__BB0_12;
	add.s32 	%r82, %r5, %r102;
	mul.wide.s32 	%rd34, %r82, 4;
	add.s64 	%rd35, %rd3, %rd34;
	ld.global.u32 	%r83, [%rd35];
	mad.lo.s32 	%r84, %r6, %r102, %r1;
	mul.wide.s32 	%rd36, %r84, 4;
	add.s64 	%rd37, %rd4, %rd36;
	ld.global.u32 	%r85, [%rd37];
	mad.lo.s32 	%r86, %r85, %r83, %r107;
	ld.global.u32 	%r87, [%rd35+4];
	mul.wide.s32 	%rd38, %r6, 4;
	add.s64 	%rd39, %rd37, %rd38;
	ld.global.u32 	%r88, [%rd39];
	mad.lo.s32 	%r107, %r88, %r87, %r86;
	add.s32 	%r102, %r102, 2;
$L__BB0_12:
	and.b32  	%r89, %r4, 1;
	setp.eq.b32 	%p10, %r89, 1;
	not.pred 	%p11, %p10;
	@%p11 bra 	$L__BB0_14;
	add.s32 	%r90, %r5, %r102;
	mul.wide.s32 	%rd40, %r90, 4;
	add.s64 	%rd41, %rd3, %rd40;
	ld.global.u32 	%r91, [%rd41];
	mad.lo.s32 	%r92, %r6, %r102, %r1;
	mul.wide.s32 	%rd42, %r92, 4;
	add.s64 	%rd43, %rd4, %rd42;
	ld.global.u32 	%r93, [%rd43];
	mad.lo.s32 	%r107, %r93, %r91, %r107;
$L__BB0_14:
	ld.global.u64 	%rd44, [%rd2+8];
	cvta.to.global.u64 	%rd45, %rd44;
	mad.lo.s32 	%r94, %r3, %r2, %r1;
	mul.wide.s32 	%rd46, %r94, 4;
	add.s64 	%rd47, %rd45, %rd46;
	st.global.u32 	[%rd47], %r107;
$L__BB0_15:
	ret;

}


// ===== COMPILED SASS (sm_100) =====

	.target	sm_100

	.elftype	@"ET_EXEC"


//--------------------- .note.nv.tkinfo           --------------------------
	.section	.note.nv.tkinfo,"",@"SHT_NOTE"
	.sectionflags	@"SHF_NOTE_NV_TKINFO"
	.tkinfo
        /*0018*/ 	.word	0x00000002
        /*0030*/ 	.string	""
        /*0030*/ 	.string	"ptxas"
        /*0030*/ 	.string	"Cuda compilation tools, release 13.0, V13.0.88"
        /*0030*/ 	.string	"Build cuda_13.0.r13.0/compiler.36424714_0"
        /*0030*/ 	.string	"-arch sm_100 -m 64 "



//--------------------- .note.nv.cuinfo           --------------------------
	.section	.note.nv.cuinfo,"",@"SHT_NOTE"
	.sectionflags	@"SHF_NOTE_NV_CUINFO"
        /*0018*/ 	.short	0x0002
        /*001a*/ 	.short	0x0064
        /*001c*/ 	.short	0x0082
	.zero		2


//--------------------- .nv.info                  --------------------------
	.section	.nv.info,"",@"SHT_CUDA_INFO"
	.align	4


	//----- nvinfo : EIATTR_REGCOUNT
	.align		4
        /*0000*/ 	.byte	0x04, 0x2f
        /*0002*/ 	.short	(.L_1 - .L_0)
	.align		4
.L_0:
        /*0004*/ 	.word	index@(_Z13MultiplyOnGPUPK6MatrixS1_PS_)
        /*0008*/ 	.word	0x00000020


	//----- nvinfo : EIATTR_FRAME_SIZE
	.align		4
.L_1:
        /*000c*/ 	.byte	0x04, 0x11
        /*000e*/ 	.short	(.L_3 - .L_2)
	.align		4
.L_2:
        /*0010*/ 	.word	index@(_Z13MultiplyOnGPUPK6MatrixS1_PS_)
        /*0014*/ 	.word	0x00000000


	//----- nvinfo : EIATTR_MIN_STACK_SIZE
	.align		4
.L_3:
        /*0018*/ 	.byte	0x04, 0x12
        /*001a*/ 	.short	(.L_5 - .L_4)
	.align		4
.L_4:
        /*001c*/ 	.word	index@(_Z13MultiplyOnGPUPK6MatrixS1_PS_)
        /*0020*/ 	.word	0x00000000
.L_5:


//--------------------- .nv.compat                --------------------------
	.section	.nv.compat,"",@"SHT_CUDA_COMPAT_INFO"
	.align	4
        /*0000*/ 	.byte	0x02, 0x09, 0x00, 0x00, 0x02, 0x02, 0x01, 0x00, 0x02, 0x05, 0x05, 0x00, 0x03, 0x07, 0x01, 0x01
        /*0010*/ 	.byte	0x02, 0x03, 0x00, 0x00, 0x02, 0x06, 0x01, 0x00, 0x04, 0x0b, 0x08, 0x00, 0x09, 0x00, 0x00, 0x00
        /*0020*/ 	.byte	0x00, 0x00, 0x00, 0x00


//--------------------- .nv.info._Z13MultiplyOnGPUPK6MatrixS1_PS_ --------------------------
	.section	.nv.info._Z13MultiplyOnGPUPK6MatrixS1_PS_,"",@"SHT_CUDA_INFO"
	.sectionflags	@""
	.align	4


	//----- nvinfo : EIATTR_CUDA_API_VERSION
	.align		4
        /*0000*/ 	.byte	0x04, 0x37
        /*0002*/ 	.short	(.L_7 - .L_6)
.L_6:
        /*0004*/ 	.word	0x00000082


	//----- nvinfo : EIATTR_KPARAM_INFO
	.align		4
.L_7:
        /*0008*/ 	.byte	0x04, 0x17
        /*000a*/ 	.short	(.L_9 - .L_8)
.L_8:
        /*000c*/ 	.word	0x00000000
        /*0010*/ 	.short	0x0002
        /*0012*/ 	.short	0x0010
        /*0014*/ 	.byte	0x00, 0xf5, 0x21, 0x00


	//----- nvinfo : EIATTR_KPARAM_INFO
	.align		4
.L_9:
        /*0018*/ 	.byte	0x04, 0x17
        /*001a*/ 	.short	(.L_11 - .L_10)
.L_10:
        /*001c*/ 	.word	0x00000000
        /*0020*/ 	.short	0x0001
        /*0022*/ 	.short	0x0008
        /*0024*/ 	.byte	0x00, 0xf5, 0x21, 0x00


	//----- nvinfo : EIATTR_KPARAM_INFO
	.align		4
.L_11:
        /*0028*/ 	.byte	0x04, 0x17
        /*002a*/ 	.short	(.L_13 - .L_12)
.L_12:
        /*002c*/ 	.word	0x00000000
        /*0030*/ 	.short	0x0000
        /*0032*/ 	.short	0x0000
        /*0034*/ 	.byte	0x00, 0xf5, 0x21, 0x00


	//----- nvinfo : EIATTR_SPARSE_MMA_MASK
	.align		4
.L_13:
        /*0038*/ 	.byte	0x03, 0x50
        /*003a*/ 	.short	0x0000


	//----- nvinfo : EIATTR_MAXREG_COUNT
	.align		4
        /*003c*/ 	.byte	0x03, 0x1b
        /*003e*/ 	.short	0x00ff


	//----- nvinfo : EIATTR_MERCURY_ISA_VERSION
	.align		4
        /*0040*/ 	.byte	0x03, 0x5f
        /*0042*/ 	.short	0x0101


	//----- nvinfo : EIATTR_VRC_CTA_INIT_COUNT
	.align		4
        /*0044*/ 	.byte	0x02, 0x4a
	.zero		1
	.zero		1


	//----- nvinfo : EIATTR_EXIT_INSTR_OFFSETS
	.align		4
        /*0048*/ 	.byte	0x04, 0x1c
        /*004a*/ 	.short	(.L_15 - .L_14)


	//   ....[0]....
.L_14:
        /*004c*/ 	.word	0x000000d0


	//   ....[1]....
        /*0050*/ 	.word	0x00000100


	//   ....[2]....
        /*0054*/ 	.word	0x00000840


	//----- nvinfo : EIATTR_CBANK_PARAM_SIZE
	.align		4
.L_15:
        /*0058*/ 	.byte	0x03, 0x19
        /*005a*/ 	.short	0x0018


	//----- nvinfo : EIATTR_PARAM_CBANK
	.align		4
        /*005c*/ 	.byte	0x04, 0x0a
        /*005e*/ 	.short	(.L_17 - .L_16)
	.align		4
.L_16:
        /*0060*/ 	.word	index@(.nv.constant0._Z13MultiplyOnGPUPK6MatrixS1_PS_)
        /*0064*/ 	.short	0x0380
        /*0066*/ 	.short	0x0018


	//----- nvinfo : EIATTR_SW_WAR
	.align		4
.L_17:
        /*0068*/ 	.byte	0x04, 0x36
        /*006a*/ 	.short	(.L_19 - .L_18)
.L_18:
        /*006c*/ 	.word	0x00000008
.L_19:


//--------------------- .nv.callgraph             --------------------------
	.section	.nv.callgraph,"",@"SHT_CUDA_CALLGRAPH"
	.align	4
	.sectionentsize	8
	.align		4
        /*0000*/ 	.word	0x00000000
	.align		4
        /*0004*/ 	.word	0xffffffff
	.align		4
        /*0008*/ 	.word	0x00000000
	.align		4
        /*000c*/ 	.word	0xfffffffe
	.align		4
        /*0010*/ 	.word	0x00000000
	.align		4
        /*0014*/ 	.word	0xfffffffd
	.align		4
        /*0018*/ 	.word	0x00000000
	.align		4
        /*001c*/ 	.word	0xfffffffc


//--------------------- .text._Z13MultiplyOnGPUPK6MatrixS1_PS_ --------------------------
	.section	.text._Z13MultiplyOnGPUPK6MatrixS1_PS_,"ax",@progbits
	.align	128
        .global         _Z13MultiplyOnGPUPK6MatrixS1_PS_
        .type           _Z13MultiplyOnGPUPK6MatrixS1_PS_,@function
        .size           _Z13MultiplyOnGPUPK6MatrixS1_PS_,(.L_x_5 - _Z13MultiplyOnGPUPK6MatrixS1_PS_)
        .other          _Z13MultiplyOnGPUPK6MatrixS1_PS_,@"STO_CUDA_ENTRY STV_DEFAULT"
_Z13MultiplyOnGPUPK6MatrixS1_PS_:
.text._Z13MultiplyOnGPUPK6MatrixS1_PS_:
[----:B------:R-:W-:Y:S08]  /*0000*/  LDC R1, c[0x0][0x37c] ;  /* 0x0000df00ff017b82 */ /* 0x000ff00000000800 */
[----:B------:R-:W0:Y:S01]  /*0010*/  LDC.64 R14, c[0x0][0x390] ;  /* 0x0000e400ff0e7b82 */ /* 0x000e220000000a00 */
[----:B------:R-:W0:Y:S02]  /*0020*/  LDCU.64 UR4, c[0x0][0x358] ;  /* 0x00006b00ff0477ac */ /* 0x000e240008000a00 */
[----:B0-----:R-:W2:Y:S05]  /*0030*/  LDG.E R0, desc[UR4][R14.64] ;  /* 0x000000040e007981 */ /* 0x001eaa000c1e1900 */
[----:B------:R-:W0:Y:S01]  /*0040*/  S2UR UR6, SR_CTAID.X ;  /* 0x00000000000679c3 */ /* 0x000e220000002500 */
[----:B------:R-:W0:Y:S01]  /*0050*/  S2R R2, SR_TID.X ;  /* 0x0000000000027919 */ /* 0x000e220000002100 */
[----:B------:R-:W1:Y:S06]  /*0060*/  S2R R5, SR_TID.Y ;  /* 0x0000000000057919 */ /* 0x000e6c0000002200 */
[----:B------:R-:W0:Y:S08]  /*0070*/  LDC R3, c[0x0][0x360] ;  /* 0x0000d800ff037b82 */ /* 0x000e300000000800 */
[----:B------:R-:W1:Y:S08]  /*0080*/  S2UR UR7, SR_CTAID.Y ;  /* 0x00000000000779c3 */ /* 0x000e700000002600 */
[----:B------:R-:W1:Y:S01]  /*0090*/  LDC R4, c[0x0][0x364] ;  /* 0x0000d900ff047b82 */ /* 0x000e620000000800 */
[----:B0-----:R-:W-:-:S02]  /*00a0*/  IMAD R3, R3, UR6, R2 ;  /* 0x0000000603037c24 */ /* 0x001fc4000f8e0202 */
[----:B-1----:R-:W-:-:S03]  /*00b0*/  IMAD R2, R4, UR7, R5 ;  /* 0x0000000704027c24 */ /* 0x002fc6000f8e0205 */
[----:B--2---:R-:W-:-:S13]  /*00c0*/  ISETP.GE.AND P0, PT, R3, R0, PT ;  /* 0x000000000300720c */ /* 0x004fda0003f06270 */
[----:B------:R-:W-:Y:S05]  /*00d0*/  @P0 EXIT ;  /* 0x000000000000094d */ /* 0x000fea0003800000 */
[----:B------:R-:W2:Y:S02]  /*00e0*/  LDG.E R5, desc[UR4][R14.64+0x4] ;  /* 0x000004040e057981 */ /* 0x000ea4000c1e1900 */
[----:B--2---:R-:W-:-:S13]  /*00f0*/  ISETP.GE.AND P0, PT, R2, R5, PT ;  /* 0x000000050200720c */ /* 0x004fda0003f06270 */
[----:B------:R-:W-:Y:S05]  /*0100*/  @P0 EXIT ;  /* 0x000000000000094d */ /* 0x000fea0003800000 */
[----:B------:R-:W0:Y:S02]  /*0110*/  LDC.64 R12, c[0x0][0x380] ;  /* 0x0000e000ff0c7b82 */ /* 0x000e240000000a00 */
[----:B0-----:R-:W2:Y:S01]  /*0120*/  LDG.E R5, desc[UR4][R12.64] ;  /* 0x000000040c057981 */ /* 0x001ea2000c1e1900 */
[----:B------:R-:W-:Y:S01]  /*0130*/  HFMA2 R27, -RZ, RZ, 0, 0 ;  /* 0x00000000ff1b7431 */ /* 0x000fe200000001ff */
[----:B--2---:R-:W-:-:S13]  /*0140*/  ISETP.GE.AND P0, PT, R5, 0x1, PT ;  /* 0x000000010500780c */ /* 0x004fda0003f06270 */
[----:B------:R-:W-:Y:S05]  /*0150*/  @!P0 BRA `(.L_x_0) ;  /* 0x0000000400a88947 */ /* 0x000fea0003800000 */
[----:B------:R-:W0:Y:S01]  /*0160*/  LDC.64 R16, c[0x0][0x388] ;  /* 0x0000e200ff107b82 */ /* 0x000e220000000a00 */
[----:B------:R-:W5:Y:S04]  /*0170*/  LDG.E.64 R12, desc[UR4][R12.64+0x8] ;  /* 0x000008040c0c7981 */ /* 0x000f68000c1e1b00 */
[----:B0-----:R0:W5:Y:S04]  /*0180*/  LDG.E R6, desc[UR4][R16.64] ;  /* 0x0000000410067981 */ /* 0x001168000c1e1900 */
[----:B------:R0:W5:Y:S01]  /*0190*/  LDG.E.64 R10, desc[UR4][R16.64+0x8] ;  /* 0x00000804100a7981 */ /* 0x000162000c1e1b00 */
[C---:B------:R-:W-:Y:S01]  /*01a0*/  ISETP.GE.U32.AND P1, PT, R5.reuse, 0x8, PT ;  /* 0x000000080500780c */ /* 0x040fe20003f26070 */
[----:B------:R-:W-:Y:S01]  /*01b0*/  IMAD R8, R2, R5, RZ ;  /* 0x0000000502087224 */ /* 0x000fe200078e02ff */
[----:B------:R-:W-:-:S02]  /*01c0*/  LOP3.LUT R7, R5, 0x7, RZ, 0xc0, !PT ;  /* 0x0000000705077812 */ /* 0x000fc400078ec0ff */
[----:B------:R-:W-:Y:S02]  /*01d0*/  MOV R9, RZ ;  /* 0x000000ff00097202 */ /* 0x000fe40000000f00 */
[----:B------:R-:W-:Y:S02]  /*01e0*/  ISETP.NE.AND P0, PT, R7, RZ, PT ;  /* 0x000000ff0700720c */ /* 0x000fe40003f05270 */
[----:B------:R-:W-:-:S05]  /*01f0*/  MOV R27, RZ ;  /* 0x000000ff001b7202 */ /* 0x000fca0000000f00 */
[----:B0-----:R-:W-:Y:S06]  /*0200*/  @!P1 BRA `(.L_x_1) ;  /* 0x0000000000bc9947 */ /* 0x001fec0003800000 */
[----:B-----5:R-:W-:Y:S01]  /*0210*/  IMAD.WIDE.U32 R16, R8, 0x4, R12 ;  /* 0x0000000408107825 */ /* 0x020fe200078e000c */
[----:B------:R-:W-:Y:S02]  /*0220*/  LOP3.LUT R9, R5, 0x7ffffff8, RZ, 0xc0, !PT ;  /* 0x7ffffff805097812 */ /* 0x000fe400078ec0ff */
[----:B------:R-:W-:Y:S02]  /*0230*/  MOV R27, RZ ;  /* 0x000000ff001b7202 */ /* 0x000fe40000000f00 */
[----:B------:R-:W-:Y:S02]  /*0240*/  IADD3 R18, P1, PT, R16, 0x10, RZ ;  /* 0x0000001010127810 */ /* 0x000fe40007f3e0ff */
[----:B------:R-:W-:Y:S02]  /*0250*/  MOV R4, R3 ;  /* 0x0000000300047202 */ /* 0x000fe40000000f00 */
[----:B------:R-:W-:Y:S02]  /*0260*/  IADD3.X R19, PT, PT, RZ, R17, RZ, P1, !PT ;  /* 0x00000011ff137210 */ /* 0x000fe40000ffe4ff */
[----:B------:R-:W-:-:S07]  /*0270*/  IADD3 R26, PT, PT, -R9, RZ, RZ ;  /* 0x000000ff091a7210 */ /* 0x000fce0007ffe1ff */
.L_x_2:
[----:B------:R-:W-:Y:S01]  /*0280*/  IMAD.WIDE R24, R4, 0x4, R10 ;  /* 0x0000000404187825 */ /* 0x000fe200078e020a */
[----:B------:R-:W-:Y:S02]  /*0290*/  MOV R16, R18 ;  /* 0x0000001200107202 */ /* 0x000fe40000000f00 */
[----:B------:R-:W-:Y:S02]  /*02a0*/  MOV R17, R19 ;  /* 0x0000001300117202 */ /* 0x000fe40000000f00 */
[----:B------:R-:W2:Y:S04]  /*02b0*/  LDG.E R23, desc[UR4][R24.64] ;  /* 0x0000000418177981 */ /* 0x000ea8000c1e1900 */
[----:B------:R-:W2:Y:S01]  /*02c0*/  LDG.E R22, desc[UR4][R16.64+-0x10] ;  /* 0xfffff00410167981 */ /* 0x000ea2000c1e1900 */
[----:B------:R-:W-:-:S05]  /*02d0*/  IMAD.WIDE R18, R6, 0x4, R24 ;  /* 0x0000000406127825 */ /* 0x000fca00078e0218 */
[----:B------:R2:W3:Y:S01]  /*02e0*/  LDG.E R29, desc[UR4][R18.64] ;  /* 0x00000004121d7981 */ /* 0x0004e2000c1e1900 */
[----:B------:R-:W-:-:S05]  /*02f0*/  IMAD.WIDE R20, R6, 0x4, R18 ;  /* 0x0000000406147825 */ /* 0x000fca00078e0212 */
[----:B------:R-:W4:Y:S04]  /*0300*/  LDG.E R28, desc[UR4][R20.64] ;  /* 0x00000004141c7981 */ /* 0x000f28000c1e1900 */
[----:B------:R-:W3:Y:S01]  /*0310*/  LDG.E R18, desc[UR4][R16.64+-0xc] ;  /* 0xfffff40410127981 */ /* 0x000ee2000c1e1900 */
[----:B--2---:R-:W-:-:S03]  /*0320*/  IMAD R19, R22, R23, R27 ;  /* 0x0000001716137224 */ /* 0x004fc600078e021b */
[----:B------:R-:W4:Y:S01]  /*0330*/  LDG.E R27, desc[UR4][R16.64+-0x8] ;  /* 0xfffff804101b7981 */ /* 0x000f22000c1e1900 */
[----:B------:R-:W-:-:S03]  /*0340*/  IMAD.WIDE R22, R6, 0x4, R20 ;  /* 0x0000000406167825 */ /* 0x000fc600078e0214 */
[----:B------:R-:W2:Y:S01]  /*0350*/  LDG.E R20, desc[UR4][R16.64+-0x4] ;  /* 0xfffffc0410147981 */ /* 0x000ea2000c1e1900 */
[----:B------:R-:W-:-:S04]  /*0360*/  IMAD.WIDE R24, R6, 0x4, R22 ;  /* 0x0000000406187825 */ /* 0x000fc800078e0216 */
[----:B---3--:R-:W-:Y:S02]  /*0370*/  IMAD R18, R18, R29, R19 ;  /* 0x0000001d12127224 */ /* 0x008fe400078e0213 */
[----:B------:R-:W2:Y:S02]  /*0380*/  LDG.E R29, desc[UR4][R22.64] ;  /* 0x00000004161d7981 */ /* 0x000ea4000c1e1900 */
[----:B----4-:R-:W-:Y:S02]  /*0390*/  IMAD R21, R27, R28, R18 ;  /* 0x0000001c1b157224 */ /* 0x010fe400078e0212 */
[----:B------:R-:W3:Y:S04]  /*03a0*/  LDG.E R27, desc[UR4][R16.64] ;  /* 0x00000004101b7981 */ /* 0x000ee8000c1e1900 */
[----:B------:R-:W3:Y:S01]  /*03b0*/  LDG.E R28, desc[UR4][R24.64] ;  /* 0x00000004181c7981 */ /* 0x000ee2000c1e1900 */
[----:B------:R-:W-:-:S04]  /*03c0*/  IMAD.WIDE R18, R6, 0x4, R24 ;  /* 0x0000000406127825 */ /* 0x000fc800078e0218 */
[----:B--2---:R-:W-:Y:S01]  /*03d0*/  IMAD R29, R20, R29, R21 ;  /* 0x0000001d141d7224 */ /* 0x004fe200078e0215 */
[----:B------:R-:W2:Y:S01]  /*03e0*/  LDG.E R24, desc[UR4][R16.64+0xc] ;  /* 0x00000c0410187981 */ /* 0x000ea2000c1e1900 */
[----:B------:R-:W-:-:S03]  /*03f0*/  IMAD.WIDE R20, R6, 0x4, R18 ;  /* 0x0000000406147825 */ /* 0x000fc600078e0212 */
[----:B------:R-:W4:Y:S01]  /*0400*/  LDG.E R18, desc[UR4][R18.64] ;  /* 0x0000000412127981 */ /* 0x000f22000c1e1900 */
[----:B------:R-:W-:-:S06]  /*0410*/  IMAD.WIDE R22, R6, 0x4, R20 ;  /* 0x0000000406167825 */ /* 0x000fcc00078e0214 */
[----:B------:R-:W2:Y:S04]  /*0420*/  LDG.E R22, desc[UR4][R22.64] ;  /* 0x0000000416167981 */ /* 0x000ea8000c1e1900 */
[----:B------:R-:W5:Y:S01]  /*0430*/  LDG.E R19, desc[UR4][R16.64+0x8] ;  /* 0x0000080410137981 */ /* 0x000f62000c1e1900 */
[----:B---3--:R-:W-:-:S03]  /*0440*/  IMAD R29, R27, R28, R29 ;  /* 0x0000001c1b1d7224 */ /* 0x008fc600078e021d */
[----:B------:R-:W4:Y:S04]  /*0450*/  LDG.E R28, desc[UR4][R16.64+0x4] ;  /* 0x00000404101c7981 */ /* 0x000f28000c1e1900 */
[----:B------:R-:W5:Y:S01]  /*0460*/  LDG.E R27, desc[UR4][R20.64] ;  /* 0x00000004141b7981 */ /* 0x000f62000c1e1900 */
[----:B------:R-:W-:-:S04]  /*0470*/  IADD3 R26, PT, PT, R26, 0x8, RZ ;  /* 0x000000081a1a7810 */ /* 0x000fc80007ffe0ff */
[----:B------:R-:W-:Y:S02]  /*0480*/  ISETP.NE.AND P1, PT, R26, RZ, PT ;  /* 0x000000ff1a00720c */ /* 0x000fe40003f25270 */
[----:B------:R-:W-:Y:S01]  /*0490*/  LEA R4, R6, R4, 0x3 ;  /* 0x0000000406047211 */ /* 0x000fe200078e18ff */
[----:B----4-:R-:W-:Y:S01]  /*04a0*/  IMAD R28, R28, R18, R29 ;  /* 0x000000121c1c7224 */ /* 0x010fe200078e021d */
[----:B------:R-:W-:-:S03]  /*04b0*/  IADD3 R18, P2, PT, R16, 0x20, RZ ;  /* 0x0000002010127810 */ /* 0x000fc60007f5e0ff */
[----:B-----5:R-:W-:Y:S01]  /*04c0*/  IMAD R27, R19, R27, R28 ;  /* 0x0000001b131b7224 */ /* 0x020fe200078e021c */
[----:B------:R-:W-:-:S03]  /*04d0*/  IADD3.X R19, PT, PT, RZ, R17, RZ, P2, !PT ;  /* 0x00000011ff137210 */ /* 0x000fc600017fe4ff */
[----:B--2---:R-:W-:Y:S02]  /*04e0*/  IMAD R27, R24, R22, R27 ;  /* 0x00000016181b7224 */ /* 0x004fe400078e021b */
[----:B------:R-:W-:Y:S05]  /*04f0*/  @P1 BRA `(.L_x_2) ;  /* 0xfffffffc00601947 */ /* 0x000fea000383ffff */
.L_x_1:
[----:B------:R-:W-:Y:S05]  /*0500*/  @!P0 BRA `(.L_x_0) ;  /* 0x0000000000bc8947 */ /* 0x000fea0003800000 */
[----:B------:R-:W-:Y:S02]  /*0510*/  ISETP.GE.U32.AND P0, PT, R7, 0x4, PT ;  /* 0x000000040700780c */ /* 0x000fe40003f06070 */
[----:B------:R-:W-:-:S04]  /*0520*/  LOP3.LUT R28, R5, 0x3, RZ, 0xc0, !PT ;  /* 0x00000003051c7812 */ /* 0x000fc800078ec0ff */
[----:B------:R-:W-:-:S07]  /*0530*/  ISETP.NE.AND P1, PT, R28, RZ, PT ;  /* 0x000000ff1c00720c */ /* 0x000fce0003f25270 */
[----:B------:R-:W-:Y:S06]  /*0540*/  @!P0 BRA `(.L_x_3) ;  /* 0x0000000000508947 */ /* 0x000fec0003800000 */
[-C--:B-----5:R-:W-:Y:S01]  /*0550*/  IMAD R25, R6, R9.reuse, R3 ;  /* 0x0000000906197224 */ /* 0x0a0fe200078e0203 */
[----:B------:R-:W-:-:S03]  /*0560*/  IADD3 R17, PT, PT, R8, R9, RZ ;  /* 0x0000000908117210 */ /* 0x000fc60007ffe0ff */
[----:B------:R-:W-:-:S04]  /*0570*/  IMAD.WIDE R24, R25, 0x4, R10 ;  /* 0x0000000419187825 */ /* 0x000fc800078e020a */
[----:B------:R-:W-:-:S04]  /*0580*/  IMAD.WIDE R16, R17, 0x4, R12 ;  /* 0x0000000411107825 */ /* 0x000fc800078e020c */
[C---:B------:R-:W-:Y:S01]  /*0590*/  IMAD.WIDE R18, R6.reuse, 0x4, R24 ;  /* 0x0000000406127825 */ /* 0x040fe200078e0218 */
[----:B------:R-:W2:Y:S04]  /*05a0*/  LDG.E R26, desc[UR4][R16.64] ;  /* 0x00000004101a7981 */ /* 0x000ea8000c1e1900 */
[----:B------:R-:W2:Y:S01]  /*05b0*/  LDG.E R24, desc[UR4][R24.64] ;  /* 0x0000000418187981 */ /* 0x000ea2000c1e1900 */
[----:B------:R-:W-:-:S03]  /*05c0*/  IMAD.WIDE R20, R6, 0x4, R18 ;  /* 0x0000000406147825 */ /* 0x000fc600078e0212 */
[----:B------:R-:W3:Y:S04]  /*05d0*/  LDG.E R18, desc[UR4][R18.64] ;  /* 0x0000000412127981 */ /* 0x000ee8000c1e1900 */
[----:B------:R-:W3:Y:S01]  /*05e0*/  LDG.E R7, desc[UR4][R16.64+0x4] ;  /* 0x0000040410077981 */ /* 0x000ee2000c1e1900 */
[----:B------:R-:W-:-:S03]  /*05f0*/  IMAD.WIDE R22, R6, 0x4, R20 ;  /* 0x0000000406167825 */ /* 0x000fc600078e0214 */
[----:B------:R-:W4:Y:S04]  /*0600*/  LDG.E R4, desc[UR4][R20.64] ;  /* 0x0000000414047981 */ /* 0x000f28000c1e1900 */
[----:B------:R-:W4:Y:S04]  /*0610*/  LDG.E R29, desc[UR4][R16.64+0x8] ;  /* 0x00000804101d7981 */ /* 0x000f28000c1e1900 */
[----:B------:R-:W4:Y:S04]  /*0620*/  LDG.E R19, desc[UR4][R16.64+0xc] ;  /* 0x00000c0410137981 */ /* 0x000f28000c1e1900 */
[----:B------:R-:W4:Y:S01]  /*0630*/  LDG.E R22, desc[UR4][R22.64] ;  /* 0x0000000416167981 */ /* 0x000f22000c1e1900 */
[----:B------:R-:W-:Y:S01]  /*0640*/  IADD3 R9, PT, PT, R9, 0x4, RZ ;  /* 0x0000000409097810 */ /* 0x000fe20007ffe0ff */
[----:B--2---:R-:W-:-:S04]  /*0650*/  IMAD R26, R26, R24, R27 ;  /* 0x000000181a1a7224 */ /* 0x004fc800078e021b */
[----:B---3--:R-:W-:-:S04]  /*0660*/  IMAD R7, R7, R18, R26 ;  /* 0x0000001207077224 */ /* 0x008fc800078e021a */
[----:B----4-:R-:W-:-:S04]  /*0670*/  IMAD R4, R29, R4, R7 ;  /* 0x000000041d047224 */ /* 0x010fc800078e0207 */
[----:B------:R-:W-:-:S07]  /*0680*/  IMAD R27, R19, R22, R4 ;  /* 0x00000016131b7224 */ /* 0x000fce00078e0204 */
.L_x_3:
[----:B------:R-:W-:Y:S05]  /*0690*/  @!P1 BRA `(.L_x_0) ;  /* 0x0000000000589947 */ /* 0x000fea0003800000 */
[----:B------:R-:W-:Y:S02]  /*06a0*/  ISETP.NE.AND P0, PT, R28, 0x1, PT ;  /* 0x000000011c00780c */ /* 0x000fe40003f05270 */
[----:B------:R-:W-:-:S04]  /*06b0*/  LOP3.LUT R5, R5, 0x1, RZ, 0xc0, !PT ;  /* 0x0000000105057812 */ /* 0x000fc800078ec0ff */
[----:B------:R-:W-:-:S07]  /*06c0*/  ISETP.NE.U32.AND P1, PT, R5, 0x1, PT ;  /* 0x000000010500780c */ /* 0x000fce0003f25070 */
[-C--:B-----5:R-:W-:Y:S01]  /*06d0*/  @P0 IMAD R19, R6, R9.reuse, R3 ;  /* 0x0000000906130224 */ /* 0x0a0fe200078e0203 */
[----:B------:R-:W-:Y:S02]  /*06e0*/  @P0 IADD3 R5, PT, PT, R8, R9, RZ ;  /* 0x0000000908050210 */ /* 0x000fe40007ffe0ff */
[----:B------:R-:W-:Y:S01]  /*06f0*/  @P0 IADD3 R9, PT, PT, R9, 0x2, RZ ;  /* 0x0000000209090810 */ /* 0x000fe20007ffe0ff */
[----:B------:R-:W-:-:S03]  /*0700*/  @P0 IMAD.WIDE R18, R19, 0x4, R10 ;  /* 0x0000000413120825 */ /* 0x000fc600078e020a */
[-C--:B------:R-:W-:Y:S01]  /*0710*/  @!P1 IADD3 R7, PT, PT, R8, R9.reuse, RZ ;  /* 0x0000000908079210 */ /* 0x080fe20007ffe0ff */
[----:B------:R-:W-:Y:S01]  /*0720*/  @P0 IMAD.WIDE R4, R5, 0x4, R12 ;  /* 0x0000000405040825 */ /* 0x000fe200078e020c */
[----:B------:R-:W2:Y:S03]  /*0730*/  @P0 LDG.E R8, desc[UR4][R18.64] ;  /* 0x0000000412080981 */ /* 0x000ea6000c1e1900 */
[C---:B------:R-:W-:Y:S01]  /*0740*/  @P0 IMAD.WIDE R16, R6.reuse, 0x4, R18 ;  /* 0x0000000406100825 */ /* 0x040fe200078e0212 */
[----:B------:R-:W3:Y:S03]  /*0750*/  @P0 LDG.E R21, desc[UR4][R4.64+0x4] ;  /* 0x0000040404150981 */ /* 0x000ee6000c1e1900 */
[----:B------:R-:W-:Y:S02]  /*0760*/  @!P1 IMAD R9, R6, R9, R3 ;  /* 0x0000000906099224 */ /* 0x000fe400078e0203 */
[----:B------:R-:W2:Y:S01]  /*0770*/  @P0 LDG.E R6, desc[UR4][R4.64] ;  /* 0x0000000404060981 */ /* 0x000ea2000c1e1900 */
[----:B------:R-:W-:-:S03]  /*0780*/  @!P1 IMAD.WIDE R12, R7, 0x4, R12 ;  /* 0x00000004070c9825 */ /* 0x000fc600078e020c */
[----:B------:R-:W3:Y:S01]  /*0790*/  @P0 LDG.E R16, desc[UR4][R16.64] ;  /* 0x0000000410100981 */ /* 0x000ee2000c1e1900 */
[----:B------:R-:W-:-:S03]  /*07a0*/  @!P1 IMAD.WIDE R10, R9, 0x4, R10 ;  /* 0x00000004090a9825 */ /* 0x000fc600078e020a */
[----:B------:R-:W4:Y:S04]  /*07b0*/  @!P1 LDG.E R12, desc[UR4][R12.64] ;  /* 0x000000040c0c9981 */ /* 0x000f28000c1e1900 */
[----:B------:R-:W4:Y:S01]  /*07c0*/  @!P1 LDG.E R10, desc[UR4][R10.64] ;  /* 0x000000040a0a9981 */ /* 0x000f22000c1e1900 */
[----:B--2---:R-:W-:-:S04]  /*07d0*/  @P0 IMAD R6, R6, R8, R27 ;  /* 0x0000000806060224 */ /* 0x004fc800078e021b */
[----:B---3--:R-:W-:-:S04]  /*07e0*/  @P0 IMAD R27, R21, R16, R6 ;  /* 0x00000010151b0224 */ /* 0x008fc800078e0206 */
[----:B----4-:R-:W-:-:S07]  /*07f0*/  @!P1 IMAD R27, R12, R10, R27 ;  /* 0x0000000a0c1b9224 */ /* 0x010fce00078e021b */
.L_x_0:
[----:B------:R-:W2:Y:S01]  /*0800*/  LDG.E.64 R14, desc[UR4][R14.64+0x8] ;  /* 0x000008040e0e7981 */ /* 0x000ea2000c1e1b00 */
[----:B------:R-:W-:-:S04]  /*0810*/  IMAD R3, R2, R0, R3 ;  /* 0x0000000002037224 */ /* 0x000fc800078e0203 */
[----:B--2---:R-:W-:-:S05]  /*0820*/  IMAD.WIDE R2, R3, 0x4, R14 ;  /* 0x0000000403027825 */ /* 0x004fca00078e020e */
[----:B------:R-:W-:Y:S01]  /*0830*/  STG.E desc[UR4][R2.64], R27 ;  /* 0x0000001b02007986 */ /* 0x000fe2000c101904 */
[----:B------:R-:W-:Y:S05]  /*0840*/  EXIT ;  /* 0x000000000000794d */ /* 0x000fea0003800000 */
.L_x_4:
[----:B------:R-:W-:-:S00]  /*0850*/  BRA `(.L_x_4) ;  /* 0xfffffffc00fc7947 */ /* 0x000fc0000383ffff */
[----:B------:R-:W-:-:S00]  /*0860*/  NOP ;  /* 0x0000000000007918 */ /* 0x000fc00000000000 */
        /* <DEDUP_REMOVED lines=9> */
.L_x_5:


//--------------------- .nv.shared.reserved.0     --------------------------
	.section	.nv.shared.reserved.0,"aw",@nobits
	.weak		__nv_reservedSMEM_offset_0_alias
	.size		__nv_reservedSMEM_offset_0_alias, 0, 64
	.other		__nv_reservedSMEM_offset_0_alias,@"STO_CUDA_RESERVED_SHARED STV_DEFAULT"
__nv_reservedSMEM_offset_0_alias:
	.zero		0
	.zero		64


//--------------------- .nv.constant0._Z13MultiplyOnGPUPK6MatrixS1_PS_ --------------------------
	.section	.nv.constant0._Z13MultiplyOnGPUPK6MatrixS1_PS_,"a",@progbits
	.sectionflags	@""
	.align	4
.nv.constant0._Z13MultiplyOnGPUPK6MatrixS1_PS_:
	.zero		920


//--------------------- SYMBOLS --------------------------

	.type		.nv.reservedSmem.offset0,@object
	.size		.nv.reservedSmem.offset0,0x4
